	.headerflags	@"EF_CUDA_TEXMODE_UNIFIED EF_CUDA_64BIT_ADDRESS EF_CUDA_ACCELERATORS EF_CUDA_SM90 EF_CUDA_VIRTUAL_SM(EF_CUDA_SM90)"
	.elftype	@"ET_EXEC"


//--------------------- .nv.info                  --------------------------
	.section	.nv.info,"",@"SHT_CUDA_INFO"
	.align	4


	//----- nvinfo : EIATTR_REGCOUNT
	.align		4
        /*0000*/ 	.byte	0x04, 0x2f
        /*0002*/ 	.short	(.L_1 - .L_0)
	.align		4
.L_0:
        /*0004*/ 	.word	index@(triton_poi_fused_6)
        /*0008*/ 	.word	0x0000001e


	//----- nvinfo : EIATTR_MIN_STACK_SIZE
	.align		4
.L_1:
        /*000c*/ 	.byte	0x04, 0x12
        /*000e*/ 	.short	(.L_3 - .L_2)
	.align		4
.L_2:
        /*0010*/ 	.word	index@(triton_poi_fused_6)
        /*0014*/ 	.word	0x00000000


	//----- nvinfo : EIATTR_FRAME_SIZE
	.align		4
.L_3:
        /*0018*/ 	.byte	0x04, 0x11
        /*001a*/ 	.short	(.L_5 - .L_4)
	.align		4
.L_4:
        /*001c*/ 	.word	index@(triton_poi_fused_6)
        /*0020*/ 	.word	0x00000000


	//----- nvinfo : EIATTR_MIN_STACK_SIZE
	.align		4
.L_5:
        /*0024*/ 	.byte	0x04, 0x12
        /*0026*/ 	.short	(.L_7 - .L_6)
	.align		4
.L_6:
        /*0028*/ 	.word	index@(triton_poi_fused_6)
        /*002c*/ 	.word	0x00000000
.L_7:


//--------------------- .nv.info.triton_poi_fused_6 --------------------------
	.section	.nv.info.triton_poi_fused_6,"",@"SHT_CUDA_INFO"
	.sectionflags	@""
	.align	4


	//----- nvinfo : EIATTR_CUDA_API_VERSION
	.align		4
        /*0000*/ 	.byte	0x04, 0x37
        /*0002*/ 	.short	(.L_9 - .L_8)
.L_8:
        /*0004*/ 	.word	0x0000007c


	//----- nvinfo : EIATTR_KPARAM_INFO
	.align		4
.L_9:
        /*0008*/ 	.byte	0x04, 0x17
        /*000a*/ 	.short	(.L_11 - .L_10)
.L_10:
        /*000c*/ 	.word	0x00000000
        /*0010*/ 	.short	0x0003
        /*0012*/ 	.short	0x0014
        /*0014*/ 	.byte	0x00, 0xf0, 0x11, 0x00


	//----- nvinfo : EIATTR_KPARAM_INFO
	.align		4
.L_11:
        /*0018*/ 	.byte	0x04, 0x17
        /*001a*/ 	.short	(.L_13 - .L_12)
.L_12:
        /*001c*/ 	.word	0x00000000
        /*0020*/ 	.short	0x0002
        /*0022*/ 	.short	0x0010
        /*0024*/ 	.byte	0x00, 0xf0, 0x11, 0x00


	//----- nvinfo : EIATTR_KPARAM_INFO
	.align		4
.L_13:
        /*0028*/ 	.byte	0x04, 0x17
        /*002a*/ 	.short	(.L_15 - .L_14)
.L_14:
        /*002c*/ 	.word	0x00000000
        /*0030*/ 	.short	0x0001
        /*0032*/ 	.short	0x0008
        /*0034*/ 	.byte	0x00, 0xf4, 0x21, 0x00


	//----- nvinfo : EIATTR_KPARAM_INFO
	.align		4
.L_15:
        /*0038*/ 	.byte	0x04, 0x17
        /*003a*/ 	.short	(.L_17 - .L_16)
.L_16:
        /*003c*/ 	.word	0x00000000
        /*0040*/ 	.short	0x0000
        /*0042*/ 	.short	0x0000
        /*0044*/ 	.byte	0x00, 0xf4, 0x21, 0x00


	//----- nvinfo : EIATTR_SPARSE_MMA_MASK
	.align		4
.L_17:
        /*0048*/ 	.byte	0x03, 0x50
        /*004a*/ 	.short	0x0000


	//----- nvinfo : EIATTR_MAXREG_COUNT
	.align		4
        /*004c*/ 	.byte	0x03, 0x1b
        /*004e*/ 	.short	0x00ff


	//----- nvinfo : EIATTR_EXIT_INSTR_OFFSETS
	.align		4
        /*0050*/ 	.byte	0x04, 0x1c
        /*0052*/ 	.short	(.L_19 - .L_18)


	//   ....[0]....
.L_18:
        /*0054*/ 	.word	0x000006c0


	//   ....[1]....
        /*0058*/ 	.word	0x00000710


	//----- nvinfo : EIATTR_REQNTID
	.align		4
.L_19:
        /*005c*/ 	.byte	0x04, 0x10
        /*005e*/ 	.short	(.L_21 - .L_20)
.L_20:
        /*0060*/ 	.word	0x00000080
        /*0064*/ 	.word	0x00000001
        /*0068*/ 	.word	0x00000001


	//----- nvinfo : EIATTR_CBANK_PARAM_SIZE
	.align		4
.L_21:
        /*006c*/ 	.byte	0x03, 0x19
        /*006e*/ 	.short	0x0018


	//----- nvinfo : EIATTR_PARAM_CBANK
	.align		4
        /*0070*/ 	.byte	0x04, 0x0a
        /*0072*/ 	.short	(.L_23 - .L_22)
	.align		4
.L_22:
        /*0074*/ 	.word	index@(.nv.constant0.triton_poi_fused_6)
        /*0078*/ 	.short	0x0210
        /*007a*/ 	.short	0x0018


	//----- nvinfo : EIATTR_SW_WAR
	.align		4
.L_23:
        /*007c*/ 	.byte	0x04, 0x36
        /*007e*/ 	.short	(.L_25 - .L_24)
.L_24:
        /*0080*/ 	.word	0x00000008
.L_25:


//--------------------- .nv.callgraph             --------------------------
	.section	.nv.callgraph,"",@"SHT_CUDA_CALLGRAPH"
	.align	4
	.sectionentsize	8
	.align		4
        /*0000*/ 	.word	0x00000000
	.align		4
        /*0004*/ 	.word	0xffffffff
	.align		4
        /*0008*/ 	.word	0x00000000
	.align		4
        /*000c*/ 	.word	0xfffffffe
	.align		4
        /*0010*/ 	.word	0x00000000
	.align		4
        /*0014*/ 	.word	0xfffffffd
	.align		4
        /*0018*/ 	.word	0x00000000
	.align		4
        /*001c*/ 	.word	0xfffffffc


//--------------------- .text.triton_poi_fused_6  --------------------------
	.section	.text.triton_poi_fused_6,"ax",@progbits
	.sectionflags	@"SHF_BARRIERS=1"
	.align	128
        .global         triton_poi_fused_6
        .type           triton_poi_fused_6,@function
        .size           triton_poi_fused_6,(.L_x_1 - triton_poi_fused_6)
        .other          triton_poi_fused_6,@"STO_CUDA_ENTRY STV_DEFAULT"
triton_poi_fused_6:
.text.triton_poi_fused_6:
[----:B------:R-:W0:Y:S01]  /*0000*/  LDC R1, c[0x0][0x28] ;  /* 0x00000a00ff017b82 */ /* 0x000e220000000800 */
[----:B------:R-:W1:Y:S07]  /*0010*/  S2R R19, SR_CTAID.Z ;  /* 0x0000000000137919 */ /* 0x000e6e0000002700 */
[----:B------:R-:W1:Y:S01]  /*0020*/  S2UR UR4, SR_CTAID.Y ;  /* 0x00000000000479c3 */ /* 0x000e620000002600 */
[----:B------:R-:W-:Y:S01]  /*0030*/  IMAD.MOV.U32 R14, RZ, RZ, RZ ;  /* 0x000000ffff0e7224 */ /* 0x000fe200078e00ff */
[----:B------:R-:W-:Y:S01]  /*0040*/  ULDC.64 UR6, c[0x0][0x208] ;  /* 0x0000820000067ab9 */ /* 0x000fe20000000a00 */
[----:B------:R-:W2:Y:S01]  /*0050*/  S2R R15, SR_CTAID.X ;  /* 0x00000000000f7919 */ /* 0x000ea20000002500 */
[----:B------:R-:W3:Y:S04]  /*0060*/  S2R R18, SR_TID.X ;  /* 0x0000000000127919 */ /* 0x000ee80000002100 */
[----:B------:R-:W1:Y:S08]  /*0070*/  LDC R0, c[0x0][0x10] ;  /* 0x00000400ff007b82 */ /* 0x000e700000000800 */
[----:B------:R-:W4:Y:S01]  /*0080*/  LDC.64 R16, c[0x0][0x210] ;  /* 0x00008400ff107b82 */ /* 0x000f220000000a00 */
[----:B-1----:R-:W-:-:S02]  /*0090*/  IMAD R19, R19, R0, UR4 ;  /* 0x0000000413137e24 */ /* 0x002fc4000f8e0200 */
[----:B--2---:R-:W-:Y:S02]  /*00a0*/  IMAD.SHL.U32 R15, R15, 0x10, RZ ;  /* 0x000000100f0f7824 */ /* 0x004fe400078e00ff */
[----:B------:R-:W-:Y:S01]  /*00b0*/  IMAD.SHL.U32 R19, R19, 0x40, RZ ;  /* 0x0000004013137824 */ /* 0x000fe200078e00ff */
[----:B---3--:R-:W-:Y:S02]  /*00c0*/  SHF.R.U32.HI R0, RZ, 0x4, R18 ;  /* 0x00000004ff007819 */ /* 0x008fe40000011612 */
[----:B------:R-:W-:Y:S02]  /*00d0*/  LOP3.LUT R4, R15, 0xf, R18, 0xf8, !PT ;  /* 0x0000000f0f047812 */ /* 0x000fe400078ef812 */
[----:B------:R-:W-:Y:S02]  /*00e0*/  SGXT.U32 R0, R0, 0x3 ;  /* 0x000000030000781a */ /* 0x000fe40000000000 */
[----:B------:R-:W-:Y:S02]  /*00f0*/  ISETP.GE.AND P0, PT, R4, 0x9, PT ;  /* 0x000000090400780c */ /* 0x000fe40003f06270 */
[----:B------:R-:W-:-:S02]  /*0100*/  LOP3.LUT R3, R19, 0x8, R0, 0xfe, !PT ;  /* 0x0000000813037812 */ /* 0x000fc400078efe00 */
[----:B------:R-:W-:Y:S02]  /*0110*/  LOP3.LUT R2, R19, R0, RZ, 0xfc, !PT ;  /* 0x0000000013027212 */ /* 0x000fe400078efcff */
[C---:B------:R-:W-:Y:S01]  /*0120*/  ISETP.LT.AND P2, PT, R3.reuse, 0x20000, !P0 ;  /* 0x000200000300780c */ /* 0x040fe20004741270 */
[--C-:B------:R-:W-:Y:S01]  /*0130*/  IMAD R3, R3, 0x9, R4.reuse ;  /* 0x0000000903037824 */ /* 0x100fe200078e0204 */
[----:B------:R-:W-:Y:S01]  /*0140*/  LOP3.LUT R6, R19, 0x10, R0, 0xfe, !PT ;  /* 0x0000001013067812 */ /* 0x000fe200078efe00 */
[C---:B------:R-:W-:Y:S01]  /*0150*/  IMAD R5, R2.reuse, 0x9, R4 ;  /* 0x0000000902057824 */ /* 0x040fe200078e0204 */
[----:B------:R-:W-:Y:S02]  /*0160*/  LOP3.LUT R7, R19, 0x18, R0, 0xfe, !PT ;  /* 0x0000001813077812 */ /* 0x000fe400078efe00 */
[----:B------:R-:W-:Y:S01]  /*0170*/  ISETP.LT.AND P1, PT, R2, 0x20000, !P0 ;  /* 0x000200000200780c */ /* 0x000fe20004721270 */
[----:B----4-:R-:W-:Y:S01]  /*0180*/  IMAD.WIDE R2, R3, 0x4, R16 ;  /* 0x0000000403027825 */ /* 0x010fe200078e0210 */
[----:B------:R-:W-:-:S02]  /*0190*/  ISETP.LT.AND P6, PT, R6, 0x20000, !P0 ;  /* 0x000200000600780c */ /* 0x000fc400047c1270 */
[----:B------:R-:W-:Y:S02]  /*01a0*/  LOP3.LUT R8, R19, 0x20, R0, 0xfe, !PT ;  /* 0x0000002013087812 */ /* 0x000fe400078efe00 */
[----:B------:R-:W-:Y:S01]  /*01b0*/  ISETP.LT.AND P5, PT, R7, 0x20000, !P0 ;  /* 0x000200000700780c */ /* 0x000fe200047a1270 */
[----:B------:R1:W2:Y:S01]  /*01c0*/  @P2 LDG.E.EL R14, desc[UR6][R2.64] ;  /* 0x00000006020e2981 */ /* 0x0002a2000c2e1900 */
[----:B------:R-:W-:Y:S02]  /*01d0*/  LOP3.LUT R4, R19, 0x28, R0, 0xfe, !PT ;  /* 0x0000002813047812 */ /* 0x000fe400078efe00 */
[----:B------:R-:W-:Y:S02]  /*01e0*/  LOP3.LUT R6, R19, 0x30, R0, 0xfe, !PT ;  /* 0x0000003013067812 */ /* 0x000fe400078efe00 */
[----:B------:R-:W-:Y:S02]  /*01f0*/  LOP3.LUT R7, R19, 0x38, R0, 0xfe, !PT ;  /* 0x0000003813077812 */ /* 0x000fe400078efe00 */
[----:B------:R-:W-:-:S02]  /*0200*/  ISETP.LT.AND P4, PT, R8, 0x20000, !P0 ;  /* 0x000200000800780c */ /* 0x000fc40004781270 */
[----:B------:R-:W-:Y:S02]  /*0210*/  ISETP.LT.AND P3, PT, R4, 0x20000, !P0 ;  /* 0x000200000400780c */ /* 0x000fe40004761270 */
[----:B------:R-:W-:Y:S02]  /*0220*/  ISETP.LT.AND P2, PT, R6, 0x20000, !P0 ;  /* 0x000200000600780c */ /* 0x000fe40004741270 */
[----:B------:R-:W-:Y:S01]  /*0230*/  ISETP.LT.AND P0, PT, R7, 0x20000, !P0 ;  /* 0x000200000700780c */ /* 0x000fe20004701270 */
[C---:B------:R-:W-:Y:S02]  /*0240*/  VIADD R7, R5.reuse, 0x90 ;  /* 0x0000009005077836 */ /* 0x040fe40000000000 */
[C---:B------:R-:W-:Y:S02]  /*0250*/  VIADD R9, R5.reuse, 0xd8 ;  /* 0x000000d805097836 */ /* 0x040fe40000000000 */
[C---:B------:R-:W-:Y:S02]  /*0260*/  VIADD R11, R5.reuse, 0x120 ;  /* 0x00000120050b7836 */ /* 0x040fe40000000000 */
[----:B------:R-:W-:-:S02]  /*0270*/  VIADD R13, R5, 0x168 ;  /* 0x00000168050d7836 */ /* 0x000fc40000000000 */
[C---:B------:R-:W-:Y:S02]  /*0280*/  VIADD R23, R5.reuse, 0x1b0 ;  /* 0x000001b005177836 */ /* 0x040fe40000000000 */
[C---:B------:R-:W-:Y:S02]  /*0290*/  VIADD R25, R5.reuse, 0x1f8 ;  /* 0x000001f805197836 */ /* 0x040fe40000000000 */
[----:B-1----:R-:W-:-:S04]  /*02a0*/  IMAD.WIDE R2, R5, 0x4, R16 ;  /* 0x0000000405027825 */ /* 0x002fc800078e0210 */
[----:B------:R-:W-:-:S04]  /*02b0*/  IMAD.WIDE R4, R7, 0x4, R16 ;  /* 0x0000000407047825 */ /* 0x000fc800078e0210 */
[----:B------:R-:W-:-:S04]  /*02c0*/  IMAD.WIDE R6, R9, 0x4, R16 ;  /* 0x0000000409067825 */ /* 0x000fc800078e0210 */
[----:B------:R-:W-:Y:S01]  /*02d0*/  IMAD.WIDE R8, R11, 0x4, R16 ;  /* 0x000000040b087825 */ /* 0x000fe200078e0210 */
[----:B------:R-:W-:-:S03]  /*02e0*/  CS2R R20, SRZ ;  /* 0x0000000000147805 */ /* 0x000fc6000001ff00 */
[----:B------:R-:W-:-:S03]  /*02f0*/  IMAD.WIDE R10, R13, 0x4, R16 ;  /* 0x000000040d0a7825 */ /* 0x000fc600078e0210 */
[----:B------:R1:W3:Y:S01]  /*0300*/  @P6 LDG.E.EL R20, desc[UR6][R4.64] ;  /* 0x0000000604146981 */ /* 0x0002e2000c2e1900 */
[--C-:B------:R-:W-:Y:S01]  /*0310*/  IMAD.WIDE R12, R23, 0x4, R16.reuse ;  /* 0x00000004170c7825 */ /* 0x100fe200078e0210 */
[----:B------:R-:W-:Y:S02]  /*0320*/  CS2R R22, SRZ ;  /* 0x0000000000167805 */ /* 0x000fe4000001ff00 */
[----:B------:R-:W4:Y:S01]  /*0330*/  @P5 LDG.E.EL R21, desc[UR6][R6.64] ;  /* 0x0000000606155981 */ /* 0x000f22000c2e1900 */
[----:B------:R-:W-:Y:S01]  /*0340*/  IMAD.WIDE R16, R25, 0x4, R16 ;  /* 0x0000000419107825 */ /* 0x000fe200078e0210 */
[----:B------:R-:W-:Y:S02]  /*0350*/  CS2R R24, SRZ ;  /* 0x0000000000187805 */ /* 0x000fe4000001ff00 */
[----:B------:R-:W5:Y:S01]  /*0360*/  @P4 LDG.E.EL R22, desc[UR6][R8.64] ;  /* 0x0000000608164981 */ /* 0x000f62000c2e1900 */
[----:B------:R-:W-:-:S03]  /*0370*/  IMAD.MOV.U32 R26, RZ, RZ, RZ ;  /* 0x000000ffff1a7224 */ /* 0x000fc600078e00ff */
[----:B------:R-:W5:Y:S04]  /*0380*/  @P3 LDG.E.EL R24, desc[UR6][R10.64] ;  /* 0x000000060a183981 */ /* 0x000f68000c2e1900 */
[----:B------:R1:W5:Y:S04]  /*0390*/  @P2 LDG.E.EL R23, desc[UR6][R12.64] ;  /* 0x000000060c172981 */ /* 0x000368000c2e1900 */
[----:B------:R1:W5:Y:S04]  /*03a0*/  @P1 LDG.E.EL R25, desc[UR6][R2.64] ;  /* 0x0000000602191981 */ /* 0x000368000c2e1900 */
[----:B------:R-:W5:Y:S01]  /*03b0*/  @P0 LDG.E.EL R26, desc[UR6][R16.64] ;  /* 0x00000006101a0981 */ /* 0x000f62000c2e1900 */
[----:B------:R-:W1:Y:S01]  /*03c0*/  S2R R27, SR_TID.X ;  /* 0x00000000001b7919 */ /* 0x000e620000002100 */
[----:B------:R-:W1:Y:S01]  /*03d0*/  S2UR UR5, SR_CgaCtaId ;  /* 0x00000000000579c3 */ /* 0x000e620000008800 */
[----:B------:R-:W-:-:S02]  /*03e0*/  UMOV UR4, 0x400 ;  /* 0x0000040000047882 */ /* 0x000fc40000000000 */
[----:B01----:R-:W-:Y:S01]  /*03f0*/  UPRMT UR4, UR5, 0x654, UR4 ;  /* 0x0000065405047896 */ /* 0x003fe20008000004 */
[----:B------:R-:W-:Y:S01]  /*0400*/  IMAD.SHL.U32 R4, R27, 0x40, RZ ;  /* 0x000000401b047824 */ /* 0x000fe200078e00ff */
[----:B------:R-:W-:-:S04]  /*0410*/  SHF.R.U32.HI R5, RZ, 0x4, R27 ;  /* 0x00000004ff057819 */ /* 0x000fc8000001161b */
[----:B------:R-:W-:Y:S02]  /*0420*/  SGXT.U32 R5, R5, 0x3 ;  /* 0x000000030505781a */ /* 0x000fe40000000000 */
[----:B------:R-:W-:-:S04]  /*0430*/  LOP3.LUT R4, R4, 0x3c0, RZ, 0xc0, !PT ;  /* 0x000003c004047812 */ /* 0x000fc800078ec0ff */
[C---:B------:R-:W-:Y:S02]  /*0440*/  LOP3.LUT R5, R4.reuse, R5, RZ, 0xfc, !PT ;  /* 0x0000000504057212 */ /* 0x040fe400078efcff */
[----:B------:R-:W-:-:S05]  /*0450*/  LEA.HI R4, R4, UR4, RZ, 0x1e ;  /* 0x0000000404047c11 */ /* 0x000fca000f8ff0ff */
[----:B------:R-:W-:Y:S01]  /*0460*/  IMAD R13, R5, 0x4, R4 ;  /* 0x00000004050d7824 */ /* 0x000fe200078e0204 */
[C---:B------:R-:W-:Y:S01]  /*0470*/  LOP3.LUT R2, R27.reuse, 0x70, RZ, 0xc0, !PT ;  /* 0x000000701b027812 */ /* 0x040fe200078ec0ff */
[----:B------:R-:W-:-:S04]  /*0480*/  IMAD.SHL.U32 R8, R27, 0x4, RZ ;  /* 0x000000041b087824 */ /* 0x000fc800078e00ff */
[----:B------:R-:W-:Y:S01]  /*0490*/  VIADD R3, R2, UR4 ;  /* 0x0000000402037c36 */ /* 0x000fe20008000000 */
[----:B------:R-:W-:-:S05]  /*04a0*/  LOP3.LUT R8, R8, 0x1fc, RZ, 0xc0, !PT ;  /* 0x000001fc08087812 */ /* 0x000fca00078ec0ff */
[----:B------:R-:W-:Y:S02]  /*04b0*/  IMAD R4, R8, 0x4, R3 ;  /* 0x0000000408047824 */ /* 0x000fe400078e0203 */
[----:B------:R-:W-:Y:S01]  /*04c0*/  IMAD.SHL.U32 R18, R18, 0x4, RZ ;  /* 0x0000000412127824 */ /* 0x000fe200078e00ff */
[----:B------:R-:W0:Y:S04]  /*04d0*/  LDC.64 R2, c[0x0][0x218] ;  /* 0x00008600ff027b82 */ /* 0x000e280000000a00 */
[----:B------:R-:W-:-:S04]  /*04e0*/  LOP3.LUT R18, R19, 0x3c, R18, 0xf8, !PT ;  /* 0x0000003c13127812 */ /* 0x000fc800078ef812 */
[----:B------:R-:W-:-:S04]  /*04f0*/  SHF.R.S32.HI R9, RZ, 0x1f, R18 ;  /* 0x0000001fff097819 */ /* 0x000fc80000011412 */
[----:B------:R-:W-:-:S04]  /*0500*/  LEA.HI R9, R9, R18, RZ, 0x8 ;  /* 0x0000001209097211 */ /* 0x000fc800078f40ff */
[----:B------:R-:W-:Y:S02]  /*0510*/  LOP3.LUT R11, R9, 0xffffff00, RZ, 0xc0, !PT ;  /* 0xffffff00090b7812 */ /* 0x000fe400078ec0ff */
[----:B------:R-:W-:Y:S02]  /*0520*/  SHF.R.S32.HI R10, RZ, 0x8, R9 ;  /* 0x00000008ff0a7819 */ /* 0x000fe40000011409 */
[C---:B------:R-:W-:Y:S01]  /*0530*/  ISETP.GE.AND P0, PT, R18.reuse, 0x20000, PT ;  /* 0x000200001200780c */ /* 0x040fe20003f06270 */
[----:B------:R-:W-:Y:S01]  /*0540*/  IMAD.IADD R11, R18, 0x1, -R11 ;  /* 0x00000001120b7824 */ /* 0x000fe200078e0a0b */
[----:B------:R-:W-:Y:S02]  /*0550*/  LOP3.LUT R9, R15, R0, RZ, 0xfc, !PT ;  /* 0x000000000f097212 */ /* 0x000fe400078efcff */
[----:B------:R-:W-:Y:S01]  /*0560*/  LOP3.LUT R0, R15, 0x8, R0, 0xfe, !PT ;  /* 0x000000080f007812 */ /* 0x000fe200078efe00 */
[----:B------:R-:W-:Y:S01]  /*0570*/  IMAD R12, R10, 0x900, R11 ;  /* 0x000009000a0c7824 */ /* 0x000fe200078e020b */
[----:B------:R-:W-:-:S02]  /*0580*/  ISETP.LT.AND P1, PT, R9, 0x9, !P0 ;  /* 0x000000090900780c */ /* 0x000fc40004721270 */
[----:B------:R-:W-:Y:S01]  /*0590*/  ISETP.LT.AND P0, PT, R0, 0x9, !P0 ;  /* 0x000000090000780c */ /* 0x000fe20004701270 */
[----:B------:R-:W-:-:S04]  /*05a0*/  IMAD R11, R9, 0x100, R12 ;  /* 0x00000100090b7824 */ /* 0x000fc800078e020c */
[----:B0-----:R-:W-:Y:S01]  /*05b0*/  IMAD.WIDE R10, R11, 0x4, R2 ;  /* 0x000000040b0a7825 */ /* 0x001fe200078e0202 */
[----:B--2---:R-:W-:Y:S04]  /*05c0*/  STS [R13+0x20], R14 ;  /* 0x0000200e0d007388 */ /* 0x004fe80000000800 */
[----:B---3--:R-:W-:Y:S04]  /*05d0*/  STS [R13+0x40], R20 ;  /* 0x000040140d007388 */ /* 0x008fe80000000800 */
[----:B----4-:R-:W-:Y:S04]  /*05e0*/  STS [R13+0x60], R21 ;  /* 0x000060150d007388 */ /* 0x010fe80000000800 */
[----:B-----5:R-:W-:Y:S04]  /*05f0*/  STS [R13+0x80], R22 ;  /* 0x000080160d007388 */ /* 0x020fe80000000800 */
[----:B------:R-:W-:Y:S04]  /*0600*/  STS [R13+0xa0], R24 ;  /* 0x0000a0180d007388 */ /* 0x000fe80000000800 */
[----:B------:R-:W-:Y:S04]  /*0610*/  STS [R13+0xc0], R23 ;  /* 0x0000c0170d007388 */ /* 0x000fe80000000800 */
[----:B------:R-:W-:Y:S04]  /*0620*/  STS [R13], R25 ;  /* 0x000000190d007388 */ /* 0x000fe80000000800 */
[----:B------:R0:W-:Y:S01]  /*0630*/  STS [R13+0xe0], R26 ;  /* 0x0000e01a0d007388 */ /* 0x0001e20000000800 */
[----:B------:R-:W-:Y:S06]  /*0640*/  BAR.SYNC.DEFER_BLOCKING 0x0 ;  /* 0x0000000000007b1d */ /* 0x000fec0000010000 */
[----:B------:R-:W1:Y:S01]  /*0650*/  LDS.128 R4, [R4] ;  /* 0x0000000004047984 */ /* 0x000e620000000c00 */
[----:B0-----:R-:W-:-:S04]  /*0660*/  LOP3.LUT R13, R8, 0x200, RZ, 0xfc, !PT ;  /* 0x00000200080d7812 */ /* 0x001fc800078efcff */
[----:B------:R-:W-:-:S04]  /*0670*/  SHF.R.U32.HI R13, RZ, 0x2, R13 ;  /* 0x00000002ff0d7819 */ /* 0x000fc8000001160d */
[----:B------:R-:W-:-:S05]  /*0680*/  LOP3.LUT R13, R13, 0xf0, RZ, 0xc0, !PT ;  /* 0x000000f00d0d7812 */ /* 0x000fca00078ec0ff */
[----:B------:R-:W-:-:S04]  /*0690*/  VIADD R13, R13, UR4 ;  /* 0x000000040d0d7c36 */ /* 0x000fc80008000000 */
[----:B------:R-:W-:Y:S01]  /*06a0*/  IMAD R13, R8, 0x4, R13 ;  /* 0x00000004080d7824 */ /* 0x000fe200078e020d */
[----:B-1----:R0:W-:Y:S02]  /*06b0*/  @P1 STG.E.128 desc[UR6][R10.64], R4 ;  /* 0x000000040a001986 */ /* 0x0021e4000c101d06 */
[----:B0-----:R-:W-:Y:S05]  /*06c0*/  @!P0 EXIT ;  /* 0x000000000000894d */ /* 0x001fea0003800000 */
[----:B0-----:R-:W0:Y:S01]  /*06d0*/  LDS.128 R8, [R13+0x800] ;  /* 0x000800000d087984 */ /* 0x001e220000000c00 */
[----:B------:R-:W-:-:S04]  /*06e0*/  IMAD R5, R0, 0x100, R12 ;  /* 0x0000010000057824 */ /* 0x000fc800078e020c */
[----:B------:R-:W-:-:S05]  /*06f0*/  IMAD.WIDE R2, R5, 0x4, R2 ;  /* 0x0000000405027825 */ /* 0x000fca00078e0202 */
[----:B0-----:R-:W-:Y:S01]  /*0700*/  STG.E.128 desc[UR6][R2.64], R8 ;  /* 0x0000000802007986 */ /* 0x001fe2000c101d06 */
[----:B------:R-:W-:Y:S05]  /*0710*/  EXIT ;  /* 0x000000000000794d */ /* 0x000fea0003800000 */
.L_x_0:
[----:B------:R-:W-:-:S00]  /*0720*/  BRA `(.L_x_0) ;  /* 0xfffffffc00fc7947 */ /* 0x000fc0000383ffff */
[----:B------:R-:W-:-:S00]  /*0730*/  NOP ;  /* 0x0000000000007918 */ /* 0x000fc00000000000 */
        /* <DEDUP_REMOVED lines=12> */
.L_x_1:


//--------------------- .nv.shared.triton_poi_fused_6 --------------------------
	.section	.nv.shared.triton_poi_fused_6,"aw",@nobits
	.sectionflags	@""
	.align	16
	.zero		1024


//--------------------- .nv.constant0.triton_poi_fused_6 --------------------------
	.section	.nv.constant0.triton_poi_fused_6,"a",@progbits
	.sectionflags	@""
	.align	4
.nv.constant0.triton_poi_fused_6:
	.zero		552
